//
// Generated by NVIDIA NVVM Compiler
//
// Compiler Build ID: CL-36424714
// Cuda compilation tools, release 13.0, V13.0.88
// Based on NVVM 20.0.0
//

.version 9.0
.target sm_100
.address_size 64

	// .globl	_Z16cu_FloydWarshalliPii
// _ZZ16cu_FloydWarshalliPiiE7current has been demoted

.visible .entry _Z16cu_FloydWarshalliPii(
	.param .u32 _Z16cu_FloydWarshalliPii_param_0,
	.param .u64 .ptr .align 1 _Z16cu_FloydWarshalliPii_param_1,
	.param .u32 _Z16cu_FloydWarshalliPii_param_2
)
{
	.reg .pred 	%p<6>;
	.reg .b32 	%r<17>;
	.reg .b64 	%rd<9>;
	// demoted variable
	.shared .align 4 .u32 _ZZ16cu_FloydWarshalliPiiE7current;
	ld.param.u32 	%r7, [_Z16cu_FloydWarshalliPii_param_0];
	ld.param.u64 	%rd3, [_Z16cu_FloydWarshalliPii_param_1];
	ld.param.u32 	%r8, [_Z16cu_FloydWarshalliPii_param_2];
	cvta.to.global.u64 	%rd1, %rd3;
	mov.u32 	%r9, %ctaid.x;
	mov.u32 	%r10, %ntid.x;
	mov.u32 	%r1, %tid.x;
	mad.lo.s32 	%r2, %r9, %r10, %r1;
	setp.ge.s32 	%p1, %r2, %r8;
	@%p1 bra 	$L__BB0_7;
	mov.u32 	%r11, %ctaid.y;
	mul.lo.s32 	%r3, %r8, %r11;
	setp.ne.s32 	%p2, %r1, 0;
	@%p2 bra 	$L__BB0_3;
	add.s32 	%r12, %r3, %r7;
	mul.wide.s32 	%rd4, %r12, 4;
	add.s64 	%rd5, %rd1, %rd4;
	ld.global.u32 	%r13, [%rd5];
	st.shared.u32 	[_ZZ16cu_FloydWarshalliPiiE7current], %r13;
$L__BB0_3:
	bar.sync 	0;
	ld.shared.u32 	%r4, [_ZZ16cu_FloydWarshalliPiiE7current];
	setp.eq.s32 	%p3, %r4, 1073741823;
	@%p3 bra 	$L__BB0_7;
	mad.lo.s32 	%r14, %r8, %r7, %r2;
	mul.wide.s32 	%rd6, %r14, 4;
	add.s64 	%rd7, %rd1, %rd6;
	ld.global.u32 	%r5, [%rd7];
	setp.eq.s32 	%p4, %r5, 1073741823;
	@%p4 bra 	$L__BB0_7;
	add.s32 	%r6, %r4, %r5;
	add.s32 	%r15, %r3, %r2;
	mul.wide.s32 	%rd8, %r15, 4;
	add.s64 	%rd2, %rd1, %rd8;
	ld.global.u32 	%r16, [%rd2];
	setp.ge.s32 	%p5, %r6, %r16;
	@%p5 bra 	$L__BB0_7;
	st.global.u32 	[%rd2], %r6;
$L__BB0_7:
	ret;

}


// ===== COMPILED SASS (sm_100) =====

	.target	sm_100

	.elftype	@"ET_EXEC"


//--------------------- .note.nv.tkinfo           --------------------------
	.section	.note.nv.tkinfo,"",@"SHT_NOTE"
	.sectionflags	@"SHF_NOTE_NV_TKINFO"
	.tkinfo
        /*0018*/ 	.word	0x00000002
        /*0030*/ 	.string	""
        /*0030*/ 	.string	"ptxas"
        /*0030*/ 	.string	"Cuda compilation tools, release 13.0, V13.0.88"
        /*0030*/ 	.string	"Build cuda_13.0.r13.0/compiler.36424714_0"
        /*0030*/ 	.string	"-arch sm_100 -m 64 "



//--------------------- .note.nv.cuinfo           --------------------------
	.section	.note.nv.cuinfo,"",@"SHT_NOTE"
	.sectionflags	@"SHF_NOTE_NV_CUINFO"
        /*0018*/ 	.short	0x0002
        /*001a*/ 	.short	0x0064
        /*001c*/ 	.short	0x0082
	.zero		2


//--------------------- .nv.info                  --------------------------
	.section	.nv.info,"",@"SHT_CUDA_INFO"
	.align	4


	//----- nvinfo : EIATTR_REGCOUNT
	.align		4
        /*0000*/ 	.byte	0x04, 0x2f
        /*0002*/ 	.short	(.L_1 - .L_0)
	.align		4
.L_0:
        /*0004*/ 	.word	index@(_Z16cu_FloydWarshalliPii)
        /*0008*/ 	.word	0x0000000c


	//----- nvinfo : EIATTR_FRAME_SIZE
	.align		4
.L_1:
        /*000c*/ 	.byte	0x04, 0x11
        /*000e*/ 	.short	(.L_3 - .L_2)
	.align		4
.L_2:
        /*0010*/ 	.word	index@(_Z16cu_FloydWarshalliPii)
        /*0014*/ 	.word	0x00000000


	//----- nvinfo : EIATTR_MIN_STACK_SIZE
	.align		4
.L_3:
        /*0018*/ 	.byte	0x04, 0x12
        /*001a*/ 	.short	(.L_5 - .L_4)
	.align		4
.L_4:
        /*001c*/ 	.word	index@(_Z16cu_FloydWarshalliPii)
        /*0020*/ 	.word	0x00000000
.L_5:


//--------------------- .nv.compat                --------------------------
	.section	.nv.compat,"",@"SHT_CUDA_COMPAT_INFO"
	.align	4
        /*0000*/ 	.byte	0x02, 0x09, 0x00, 0x00, 0x02, 0x02, 0x01, 0x00, 0x02, 0x05, 0x05, 0x00, 0x03, 0x07, 0x01, 0x01
        /*0010*/ 	.byte	0x02, 0x03, 0x00, 0x00, 0x02, 0x06, 0x01, 0x00, 0x04, 0x0b, 0x08, 0x00, 0x09, 0x00, 0x00, 0x00
        /*0020*/ 	.byte	0x00, 0x00, 0x00, 0x00


//--------------------- .nv.info._Z16cu_FloydWarshalliPii --------------------------
	.section	.nv.info._Z16cu_FloydWarshalliPii,"",@"SHT_CUDA_INFO"
	.sectionflags	@""
	.align	4


	//----- nvinfo : EIATTR_CUDA_API_VERSION
	.align		4
        /*0000*/ 	.byte	0x04, 0x37
        /*0002*/ 	.short	(.L_7 - .L_6)
.L_6:
        /*0004*/ 	.word	0x00000082


	//----- nvinfo : EIATTR_KPARAM_INFO
	.align		4
.L_7:
        /*0008*/ 	.byte	0x04, 0x17
        /*000a*/ 	.short	(.L_9 - .L_8)
.L_8:
        /*000c*/ 	.word	0x00000000
        /*0010*/ 	.short	0x0002
        /*0012*/ 	.short	0x0010
        /*0014*/ 	.byte	0x00, 0xf0, 0x11, 0x00


	//----- nvinfo : EIATTR_KPARAM_INFO
	.align		4
.L_9:
        /*0018*/ 	.byte	0x04, 0x17
        /*001a*/ 	.short	(.L_11 - .L_10)
.L_10:
        /*001c*/ 	.word	0x00000000
        /*0020*/ 	.short	0x0001
        /*0022*/ 	.short	0x0008
        /*0024*/ 	.byte	0x00, 0xf5, 0x21, 0x00


	//----- nvinfo : EIATTR_KPARAM_INFO
	.align		4
.L_11:
        /*0028*/ 	.byte	0x04, 0x17
        /*002a*/ 	.short	(.L_13 - .L_12)
.L_12:
        /*002c*/ 	.word	0x00000000
        /*0030*/ 	.short	0x0000
        /*0032*/ 	.short	0x0000
        /*0034*/ 	.byte	0x00, 0xf0, 0x11, 0x00


	//----- nvinfo : EIATTR_SPARSE_MMA_MASK
	.align		4
.L_13:
        /*0038*/ 	.byte	0x03, 0x50
        /*003a*/ 	.short	0x0000


	//----- nvinfo : EIATTR_MAXREG_COUNT
	.align		4
        /*003c*/ 	.byte	0x03, 0x1b
        /*003e*/ 	.short	0x00ff


	//----- nvinfo : EIATTR_NUM_BARRIERS
	.align		4
        /*0040*/ 	.byte	0x02, 0x4c
        /*0042*/ 	.byte	0x01
	.zero		1


	//----- nvinfo : EIATTR_MERCURY_ISA_VERSION
	.align		4
        /*0044*/ 	.byte	0x03, 0x5f
        /*0046*/ 	.short	0x0101


	//----- nvinfo : EIATTR_VRC_CTA_INIT_COUNT
	.align		4
        /*0048*/ 	.byte	0x02, 0x4a
	.zero		1
	.zero		1


	//----- nvinfo : EIATTR_EXIT_INSTR_OFFSETS
	.align		4
        /*004c*/ 	.byte	0x04, 0x1c
        /*004e*/ 	.short	(.L_15 - .L_14)


	//   ....[0]....
.L_14:
        /*0050*/ 	.word	0x00000070


	//   ....[1]....
        /*0054*/ 	.word	0x000001d0


	//   ....[2]....
        /*0058*/ 	.word	0x00000240


	//   ....[3]....
        /*005c*/ 	.word	0x000002a0


	//   ....[4]....
        /*0060*/ 	.word	0x000002c0


	//----- nvinfo : EIATTR_CRS_STACK_SIZE
	.align		4
.L_15:
        /*0064*/ 	.byte	0x04, 0x1e
        /*0066*/ 	.short	(.L_17 - .L_16)
.L_16:
        /*0068*/ 	.word	0x00000000


	//----- nvinfo : EIATTR_CBANK_PARAM_SIZE
	.align		4
.L_17:
        /*006c*/ 	.byte	0x03, 0x19
        /*006e*/ 	.short	0x0014


	//----- nvinfo : EIATTR_PARAM_CBANK
	.align		4
        /*0070*/ 	.byte	0x04, 0x0a
        /*0072*/ 	.short	(.L_19 - .L_18)
	.align		4
.L_18:
        /*0074*/ 	.word	index@(.nv.constant0._Z16cu_FloydWarshalliPii)
        /*0078*/ 	.short	0x0380
        /*007a*/ 	.short	0x0014


	//----- nvinfo : EIATTR_SW_WAR
	.align		4
.L_19:
        /*007c*/ 	.byte	0x04, 0x36
        /*007e*/ 	.short	(.L_21 - .L_20)
.L_20:
        /*0080*/ 	.word	0x00000008
.L_21:


//--------------------- .nv.callgraph             --------------------------
	.section	.nv.callgraph,"",@"SHT_CUDA_CALLGRAPH"
	.align	4
	.sectionentsize	8
	.align		4
        /*0000*/ 	.word	0x00000000
	.align		4
        /*0004*/ 	.word	0xffffffff
	.align		4
        /*0008*/ 	.word	0x00000000
	.align		4
        /*000c*/ 	.word	0xfffffffe
	.align		4
        /*0010*/ 	.word	0x00000000
	.align		4
        /*0014*/ 	.word	0xfffffffd
	.align		4
        /*0018*/ 	.word	0x00000000
	.align		4
        /*001c*/ 	.word	0xfffffffc


//--------------------- .text._Z16cu_FloydWarshalliPii --------------------------
	.section	.text._Z16cu_FloydWarshalliPii,"ax",@progbits
	.align	128
        .global         _Z16cu_FloydWarshalliPii
        .type           _Z16cu_FloydWarshalliPii,@function
        .size           _Z16cu_FloydWarshalliPii,(.L_x_3 - _Z16cu_FloydWarshalliPii)
        .other          _Z16cu_FloydWarshalliPii,@"STO_CUDA_ENTRY STV_DEFAULT"
_Z16cu_FloydWarshalliPii:
.text._Z16cu_FloydWarshalliPii:
[----:B------:R-:W-:Y:S01]  /*0000*/  LDC R1, c[0x0][0x37c] ;  /* 0x0000df00ff017b82 */ /* 0x000fe20000000800 */
[----:B------:R-:W0:Y:S07]  /*0010*/  S2R R3, SR_TID.X ;  /* 0x0000000000037919 */ /* 0x000e2e0000002100 */
[----:B------:R-:W0:Y:S01]  /*0020*/  S2UR UR4, SR_CTAID.X ;  /* 0x00000000000479c3 */ /* 0x000e220000002500 */
[----:B------:R-:W1:Y:S07]  /*0030*/  LDCU UR8, c[0x0][0x390] ;  /* 0x00007200ff0877ac */ /* 0x000e6e0008000800 */
[----:B------:R-:W0:Y:S02]  /*0040*/  LDC R0, c[0x0][0x360] ;  /* 0x0000d800ff007b82 */ /* 0x000e240000000800 */
[----:B0-----:R-:W-:-:S05]  /*0050*/  IMAD R0, R0, UR4, R3 ;  /* 0x0000000400007c24 */ /* 0x001fca000f8e0203 */
[----:B-1----:R-:W-:-:S13]  /*0060*/  ISETP.GE.AND P0, PT, R0, UR8, PT ;  /* 0x0000000800007c0c */ /* 0x002fda000bf06270 */
[----:B------:R-:W-:Y:S05]  /*0070*/  @P0 EXIT ;  /* 0x000000000000094d */ /* 0x000fea0003800000 */
[----:B------:R-:W0:Y:S01]  /*0080*/  S2R R9, SR_CTAID.Y ;  /* 0x0000000000097919 */ /* 0x000e220000002600 */
[----:B------:R-:W-:Y:S01]  /*0090*/  ISETP.NE.AND P0, PT, R3, RZ, PT ;  /* 0x000000ff0300720c */ /* 0x000fe20003f05270 */
[----:B------:R-:W1:Y:S01]  /*00a0*/  LDCU.64 UR6, c[0x0][0x358] ;  /* 0x00006b00ff0677ac */ /* 0x000e620008000a00 */
[----:B------:R-:W-:Y:S11]  /*00b0*/  BSSY.RECONVERGENT B0, `(.L_x_0) ;  /* 0x000000b000007945 */ /* 0x000ff60003800200 */
[----:B------:R-:W-:Y:S05]  /*00c0*/  @P0 BRA `(.L_x_1) ;  /* 0x0000000000240947 */ /* 0x000fea0003800000 */
[----:B------:R-:W0:Y:S08]  /*00d0*/  LDC R4, c[0x0][0x380] ;  /* 0x0000e000ff047b82 */ /* 0x000e300000000800 */
[----:B------:R-:W2:Y:S01]  /*00e0*/  LDC.64 R2, c[0x0][0x388] ;  /* 0x0000e200ff027b82 */ /* 0x000ea20000000a00 */
[----:B0-----:R-:W-:-:S04]  /*00f0*/  IMAD R5, R9, UR8, R4 ;  /* 0x0000000809057c24 */ /* 0x001fc8000f8e0204 */
[----:B--2---:R-:W-:-:S06]  /*0100*/  IMAD.WIDE R2, R5, 0x4, R2 ;  /* 0x0000000405027825 */ /* 0x004fcc00078e0202 */
[----:B-1----:R-:W2:Y:S01]  /*0110*/  LDG.E R2, desc[UR6][R2.64] ;  /* 0x0000000602027981 */ /* 0x002ea2000c1e1900 */
[----:B------:R-:W0:Y:S01]  /*0120*/  S2UR UR5, SR_CgaCtaId ;  /* 0x00000000000579c3 */ /* 0x000e220000008800 */
[----:B------:R-:W-:Y:S02]  /*0130*/  UMOV UR4, 0x400 ;  /* 0x0000040000047882 */ /* 0x000fe40000000000 */
[----:B0-----:R-:W-:-:S09]  /*0140*/  ULEA UR4, UR5, UR4, 0x18 ;  /* 0x0000000405047291 */ /* 0x001fd2000f8ec0ff */
[----:B--2---:R2:W-:Y:S03]  /*0150*/  STS [UR4], R2 ;  /* 0x00000002ff007988 */ /* 0x0045e60008000804 */
.L_x_1:
[----:B-1----:R-:W-:Y:S05]  /*0160*/  BSYNC.RECONVERGENT B0 ;  /* 0x0000000000007941 */ /* 0x002fea0003800200 */
.L_x_0:
[----:B------:R-:W1:Y:S08]  /*0170*/  S2UR UR5, SR_CgaCtaId ;  /* 0x00000000000579c3 */ /* 0x000e700000008800 */
[----:B------:R-:W-:Y:S06]  /*0180*/  BAR.SYNC.DEFER_BLOCKING 0x0 ;  /* 0x0000000000007b1d */ /* 0x000fec0000010000 */
[----:B------:R-:W-:-:S02]  /*0190*/  UMOV UR4, 0x400 ;  /* 0x0000040000047882 */ /* 0x000fc40000000000 */
[----:B-1----:R-:W-:-:S09]  /*01a0*/  ULEA UR4, UR5, UR4, 0x18 ;  /* 0x0000000405047291 */ /* 0x002fd2000f8ec0ff */
[----:B------:R-:W1:Y:S02]  /*01b0*/  LDS R6, [UR4] ;  /* 0x00000004ff067984 */ /* 0x000e640008000800 */
[----:B-1----:R-:W-:-:S13]  /*01c0*/  ISETP.NE.AND P0, PT, R6, 0x3fffffff, PT ;  /* 0x3fffffff0600780c */ /* 0x002fda0003f05270 */
[----:B------:R-:W-:Y:S05]  /*01d0*/  @!P0 EXIT ;  /* 0x000000000000894d */ /* 0x000fea0003800000 */
[----:B------:R-:W1:Y:S08]  /*01e0*/  LDC R3, c[0x0][0x380] ;  /* 0x0000e000ff037b82 */ /* 0x000e700000000800 */
[----:B------:R-:W2:Y:S01]  /*01f0*/  LDC.64 R4, c[0x0][0x388] ;  /* 0x0000e200ff047b82 */ /* 0x000ea20000000a00 */
[----:B-1----:R-:W-:-:S04]  /*0200*/  IMAD R3, R3, UR8, R0 ;  /* 0x0000000803037c24 */ /* 0x002fc8000f8e0200 */
[----:B--2---:R-:W-:-:S05]  /*0210*/  IMAD.WIDE R2, R3, 0x4, R4 ;  /* 0x0000000403027825 */ /* 0x004fca00078e0204 */
[----:B------:R-:W2:Y:S02]  /*0220*/  LDG.E R7, desc[UR6][R2.64] ;  /* 0x0000000602077981 */ /* 0x000ea4000c1e1900 */
[----:B--2---:R-:W-:-:S13]  /*0230*/  ISETP.NE.AND P0, PT, R7, 0x3fffffff, PT ;  /* 0x3fffffff0700780c */ /* 0x004fda0003f05270 */
[----:B------:R-:W-:Y:S05]  /*0240*/  @!P0 EXIT ;  /* 0x000000000000894d */ /* 0x000fea0003800000 */
[----:B0-----:R-:W-:-:S04]  /*0250*/  IMAD R3, R9, UR8, R0 ;  /* 0x0000000809037c24 */ /* 0x001fc8000f8e0200 */
[----:B------:R-:W-:-:S05]  /*0260*/  IMAD.WIDE R2, R3, 0x4, R4 ;  /* 0x0000000403027825 */ /* 0x000fca00078e0204 */
[----:B------:R-:W2:Y:S01]  /*0270*/  LDG.E R0, desc[UR6][R2.64] ;  /* 0x0000000602007981 */ /* 0x000ea2000c1e1900 */
[----:B------:R-:W-:-:S04]  /*0280*/  IADD3 R7, PT, PT, R6, R7, RZ ;  /* 0x0000000706077210 */ /* 0x000fc80007ffe0ff */
[----:B--2---:R-:W-:-:S13]  /*0290*/  ISETP.GE.AND P0, PT, R7, R0, PT ;  /* 0x000000000700720c */ /* 0x004fda0003f06270 */
[----:B------:R-:W-:Y:S05]  /*02a0*/  @P0 EXIT ;  /* 0x000000000000094d */ /* 0x000fea0003800000 */
[----:B------:R-:W-:Y:S01]  /*02b0*/  STG.E desc[UR6][R2.64], R7 ;  /* 0x0000000702007986 */ /* 0x000fe2000c101906 */
[----:B------:R-:W-:Y:S05]  /*02c0*/  EXIT ;  /* 0x000000000000794d */ /* 0x000fea0003800000 */
.L_x_2:
[----:B------:R-:W-:-:S00]  /*02d0*/  BRA `(.L_x_2) ;  /* 0xfffffffc00fc7947 */ /* 0x000fc0000383ffff */
[----:B------:R-:W-:-:S00]  /*02e0*/  NOP ;  /* 0x0000000000007918 */ /* 0x000fc00000000000 */
        /* <DEDUP_REMOVED lines=9> */
.L_x_3:


//--------------------- .nv.shared._Z16cu_FloydWarshalliPii --------------------------
	.section	.nv.shared._Z16cu_FloydWarshalliPii,"aw",@nobits
	.sectionflags	@""
	.align	4
.nv.shared._Z16cu_FloydWarshalliPii:
	.zero		1028


//--------------------- .nv.shared.reserved.0     --------------------------
	.section	.nv.shared.reserved.0,"aw",@nobits
	.weak		__nv_reservedSMEM_offset_0_alias
	.size		__nv_reservedSMEM_offset_0_alias, 0, 64
	.other		__nv_reservedSMEM_offset_0_alias,@"STO_CUDA_RESERVED_SHARED STV_DEFAULT"
__nv_reservedSMEM_offset_0_alias:
	.zero		0
	.zero		64


//--------------------- .nv.constant0._Z16cu_FloydWarshalliPii --------------------------
	.section	.nv.constant0._Z16cu_FloydWarshalliPii,"a",@progbits
	.sectionflags	@""
	.align	4
.nv.constant0._Z16cu_FloydWarshalliPii:
	.zero		916


//--------------------- SYMBOLS --------------------------

	.type		.nv.reservedSmem.offset0,@object
	.size		.nv.reservedSmem.offset0,0x4
	.type		.nv.reservedSmem.cap,@object
	.size		.nv.reservedSmem.cap,0x4
